	.headerflags	@"EF_CUDA_TEXMODE_UNIFIED EF_CUDA_64BIT_ADDRESS EF_CUDA_ACCELERATORS EF_CUDA_SM90 EF_CUDA_VIRTUAL_SM(EF_CUDA_SM90)"
	.elftype	@"ET_EXEC"


//--------------------- .nv.info                  --------------------------
	.section	.nv.info,"",@"SHT_CUDA_INFO"
	.align	4


	//----- nvinfo : EIATTR_REGCOUNT
	.align		4
        /*0000*/ 	.byte	0x04, 0x2f
        /*0002*/ 	.short	(.L_1 - .L_0)
	.align		4
.L_0:
        /*0004*/ 	.word	index@(triton_poi_fused_cat_84)
        /*0008*/ 	.word	0x00000038


	//----- nvinfo : EIATTR_MIN_STACK_SIZE
	.align		4
.L_1:
        /*000c*/ 	.byte	0x04, 0x12
        /*000e*/ 	.short	(.L_3 - .L_2)
	.align		4
.L_2:
        /*0010*/ 	.word	index@(triton_poi_fused_cat_84)
        /*0014*/ 	.word	0x00000000


	//----- nvinfo : EIATTR_FRAME_SIZE
	.align		4
.L_3:
        /*0018*/ 	.byte	0x04, 0x11
        /*001a*/ 	.short	(.L_5 - .L_4)
	.align		4
.L_4:
        /*001c*/ 	.word	index@(triton_poi_fused_cat_84)
        /*0020*/ 	.word	0x00000000


	//----- nvinfo : EIATTR_MIN_STACK_SIZE
	.align		4
.L_5:
        /*0024*/ 	.byte	0x04, 0x12
        /*0026*/ 	.short	(.L_7 - .L_6)
	.align		4
.L_6:
        /*0028*/ 	.word	index@(triton_poi_fused_cat_84)
        /*002c*/ 	.word	0x00000000
.L_7:


//--------------------- .nv.info.triton_poi_fused_cat_84 --------------------------
	.section	.nv.info.triton_poi_fused_cat_84,"",@"SHT_CUDA_INFO"
	.sectionflags	@""
	.align	4


	//----- nvinfo : EIATTR_CUDA_API_VERSION
	.align		4
        /*0000*/ 	.byte	0x04, 0x37
        /*0002*/ 	.short	(.L_9 - .L_8)
.L_8:
        /*0004*/ 	.word	0x0000007c


	//----- nvinfo : EIATTR_KPARAM_INFO
	.align		4
.L_9:
        /*0008*/ 	.byte	0x04, 0x17
        /*000a*/ 	.short	(.L_11 - .L_10)
.L_10:
        /*000c*/ 	.word	0x00000000
        /*0010*/ 	.short	0x000d
        /*0012*/ 	.short	0x0068
        /*0014*/ 	.byte	0x00, 0xf0, 0x11, 0x00


	//----- nvinfo : EIATTR_KPARAM_INFO
	.align		4
.L_11:
        /*0018*/ 	.byte	0x04, 0x17
        /*001a*/ 	.short	(.L_13 - .L_12)
.L_12:
        /*001c*/ 	.word	0x00000000
        /*0020*/ 	.short	0x000c
        /*0022*/ 	.short	0x0060
        /*0024*/ 	.byte	0x00, 0xf4, 0x21, 0x00


	//----- nvinfo : EIATTR_KPARAM_INFO
	.align		4
.L_13:
        /*0028*/ 	.byte	0x04, 0x17
        /*002a*/ 	.short	(.L_15 - .L_14)
.L_14:
        /*002c*/ 	.word	0x00000000
        /*0030*/ 	.short	0x000b
        /*0032*/ 	.short	0x0058
        /*0034*/ 	.byte	0x00, 0xf4, 0x21, 0x00


	//----- nvinfo : EIATTR_KPARAM_INFO
	.align		4
.L_15:
        /*0038*/ 	.byte	0x04, 0x17
        /*003a*/ 	.short	(.L_17 - .L_16)
.L_16:
        /*003c*/ 	.word	0x00000000
        /*0040*/ 	.short	0x000a
        /*0042*/ 	.short	0x0050
        /*0044*/ 	.byte	0x00, 0xf4, 0x21, 0x00


	//----- nvinfo : EIATTR_KPARAM_INFO
	.align		4
.L_17:
        /*0048*/ 	.byte	0x04, 0x17
        /*004a*/ 	.short	(.L_19 - .L_18)
.L_18:
        /*004c*/ 	.word	0x00000000
        /*0050*/ 	.short	0x0009
        /*0052*/ 	.short	0x0048
        /*0054*/ 	.byte	0x00, 0xf4, 0x21, 0x00


	//----- nvinfo : EIATTR_KPARAM_INFO
	.align		4
.L_19:
        /*0058*/ 	.byte	0x04, 0x17
        /*005a*/ 	.short	(.L_21 - .L_20)
.L_20:
        /*005c*/ 	.word	0x00000000
        /*0060*/ 	.short	0x0008
        /*0062*/ 	.short	0x0040
        /*0064*/ 	.byte	0x00, 0xf4, 0x21, 0x00


	//----- nvinfo : EIATTR_KPARAM_INFO
	.align		4
.L_21:
        /*0068*/ 	.byte	0x04, 0x17
        /*006a*/ 	.short	(.L_23 - .L_22)
.L_22:
        /*006c*/ 	.word	0x00000000
        /*0070*/ 	.short	0x0007
        /*0072*/ 	.short	0x0038
        /*0074*/ 	.byte	0x00, 0xf4, 0x21, 0x00


	//----- nvinfo : EIATTR_KPARAM_INFO
	.align		4
.L_23:
        /*0078*/ 	.byte	0x04, 0x17
        /*007a*/ 	.short	(.L_25 - .L_24)
.L_24:
        /*007c*/ 	.word	0x00000000
        /*0080*/ 	.short	0x0006
        /*0082*/ 	.short	0x0030
        /*0084*/ 	.byte	0x00, 0xf4, 0x21, 0x00


	//----- nvinfo : EIATTR_KPARAM_INFO
	.align		4
.L_25:
        /*0088*/ 	.byte	0x04, 0x17
        /*008a*/ 	.short	(.L_27 - .L_26)
.L_26:
        /*008c*/ 	.word	0x00000000
        /*0090*/ 	.short	0x0005
        /*0092*/ 	.short	0x0028
        /*0094*/ 	.byte	0x00, 0xf4, 0x21, 0x00


	//----- nvinfo : EIATTR_KPARAM_INFO
	.align		4
.L_27:
        /*0098*/ 	.byte	0x04, 0x17
        /*009a*/ 	.short	(.L_29 - .L_28)
.L_28:
        /*009c*/ 	.word	0x00000000
        /*00a0*/ 	.short	0x0004
        /*00a2*/ 	.short	0x0020
        /*00a4*/ 	.byte	0x00, 0xf4, 0x21, 0x00


	//----- nvinfo : EIATTR_KPARAM_INFO
	.align		4
.L_29:
        /*00a8*/ 	.byte	0x04, 0x17
        /*00aa*/ 	.short	(.L_31 - .L_30)
.L_30:
        /*00ac*/ 	.word	0x00000000
        /*00b0*/ 	.short	0x0003
        /*00b2*/ 	.short	0x0018
        /*00b4*/ 	.byte	0x00, 0xf4, 0x21, 0x00


	//----- nvinfo : EIATTR_KPARAM_INFO
	.align		4
.L_31:
        /*00b8*/ 	.byte	0x04, 0x17
        /*00ba*/ 	.short	(.L_33 - .L_32)
.L_32:
        /*00bc*/ 	.word	0x00000000
        /*00c0*/ 	.short	0x0002
        /*00c2*/ 	.short	0x0010
        /*00c4*/ 	.byte	0x00, 0xf4, 0x21, 0x00


	//----- nvinfo : EIATTR_KPARAM_INFO
	.align		4
.L_33:
        /*00c8*/ 	.byte	0x04, 0x17
        /*00ca*/ 	.short	(.L_35 - .L_34)
.L_34:
        /*00cc*/ 	.word	0x00000000
        /*00d0*/ 	.short	0x0001
        /*00d2*/ 	.short	0x0008
        /*00d4*/ 	.byte	0x00, 0xf4, 0x21, 0x00


	//----- nvinfo : EIATTR_KPARAM_INFO
	.align		4
.L_35:
        /*00d8*/ 	.byte	0x04, 0x17
        /*00da*/ 	.short	(.L_37 - .L_36)
.L_36:
        /*00dc*/ 	.word	0x00000000
        /*00e0*/ 	.short	0x0000
        /*00e2*/ 	.short	0x0000
        /*00e4*/ 	.byte	0x00, 0xf4, 0x21, 0x00


	//----- nvinfo : EIATTR_SPARSE_MMA_MASK
	.align		4
.L_37:
        /*00e8*/ 	.byte	0x03, 0x50
        /*00ea*/ 	.short	0x0000


	//----- nvinfo : EIATTR_MAXREG_COUNT
	.align		4
        /*00ec*/ 	.byte	0x03, 0x1b
        /*00ee*/ 	.short	0x00ff


	//----- nvinfo : EIATTR_EXIT_INSTR_OFFSETS
	.align		4
        /*00f0*/ 	.byte	0x04, 0x1c
        /*00f2*/ 	.short	(.L_39 - .L_38)


	//   ....[0]....
.L_38:
        /*00f4*/ 	.word	0x00001360


	//----- nvinfo : EIATTR_REQNTID
	.align		4
.L_39:
        /*00f8*/ 	.byte	0x04, 0x10
        /*00fa*/ 	.short	(.L_41 - .L_40)
.L_40:
        /*00fc*/ 	.word	0x00000080
        /*0100*/ 	.word	0x00000001
        /*0104*/ 	.word	0x00000001


	//----- nvinfo : EIATTR_CBANK_PARAM_SIZE
	.align		4
.L_41:
        /*0108*/ 	.byte	0x03, 0x19
        /*010a*/ 	.short	0x006c


	//----- nvinfo : EIATTR_PARAM_CBANK
	.align		4
        /*010c*/ 	.byte	0x04, 0x0a
        /*010e*/ 	.short	(.L_43 - .L_42)
	.align		4
.L_42:
        /*0110*/ 	.word	index@(.nv.constant0.triton_poi_fused_cat_84)
        /*0114*/ 	.short	0x0210
        /*0116*/ 	.short	0x006c


	//----- nvinfo : EIATTR_SW_WAR
	.align		4
.L_43:
        /*0118*/ 	.byte	0x04, 0x36
        /*011a*/ 	.short	(.L_45 - .L_44)
.L_44:
        /*011c*/ 	.word	0x00000008
.L_45:


//--------------------- .nv.callgraph             --------------------------
	.section	.nv.callgraph,"",@"SHT_CUDA_CALLGRAPH"
	.align	4
	.sectionentsize	8
	.align		4
        /*0000*/ 	.word	0x00000000
	.align		4
        /*0004*/ 	.word	0xffffffff
	.align		4
        /*0008*/ 	.word	0x00000000
	.align		4
        /*000c*/ 	.word	0xfffffffe
	.align		4
        /*0010*/ 	.word	0x00000000
	.align		4
        /*0014*/ 	.word	0xfffffffd
	.align		4
        /*0018*/ 	.word	0x00000000
	.align		4
        /*001c*/ 	.word	0xfffffffc


//--------------------- .text.triton_poi_fused_cat_84 --------------------------
	.section	.text.triton_poi_fused_cat_84,"ax",@progbits
	.align	128
        .global         triton_poi_fused_cat_84
        .type           triton_poi_fused_cat_84,@function
        .size           triton_poi_fused_cat_84,(.L_x_1 - triton_poi_fused_cat_84)
        .other          triton_poi_fused_cat_84,@"STO_CUDA_ENTRY STV_DEFAULT"
triton_poi_fused_cat_84:
.text.triton_poi_fused_cat_84:
[----:B------:R-:W-:Y:S01]  /*0000*/  LDC R1, c[0x0][0x28] ;  /* 0x00000a00ff017b82 */ /* 0x000fe20000000800 */
[----:B------:R-:W1:Y:S07]  /*0010*/  S2R R0, SR_TID.X ;  /* 0x0000000000007919 */ /* 0x000e6e0000002100 */
[----:B------:R-:W2:Y:S01]  /*0020*/  LDC.64 R22, c[0x0][0x220] ;  /* 0x00008800ff167b82 */ /* 0x000ea20000000a00 */
[----:B------:R-:W-:Y:S01]  /*0030*/  ULDC.64 UR4, c[0x0][0x208] ;  /* 0x0000820000047ab9 */ /* 0x000fe20000000a00 */
[----:B------:R-:W3:Y:S06]  /*0040*/  S2R R3, SR_CTAID.X ;  /* 0x0000000000037919 */ /* 0x000eec0000002500 */
[----:B------:R-:W4:Y:S01]  /*0050*/  LDC.64 R40, c[0x0][0x238] ;  /* 0x00008e00ff287b82 */ /* 0x000f220000000a00 */
[----:B------:R-:W-:-:S02]  /*0060*/  CS2R R18, SRZ ;  /* 0x0000000000127805 */ /* 0x000fc4000001ff00 */
[----:B------:R-:W-:Y:S02]  /*0070*/  CS2R R20, SRZ ;  /* 0x0000000000147805 */ /* 0x000fe4000001ff00 */
[----:B------:R-:W-:Y:S02]  /*0080*/  CS2R R28, SRZ ;  /* 0x00000000001c7805 */ /* 0x000fe4000001ff00 */
[----:B------:R-:W-:Y:S01]  /*0090*/  CS2R R30, SRZ ;  /* 0x00000000001e7805 */ /* 0x000fe2000001ff00 */
[----:B------:R-:W5:Y:S08]  /*00a0*/  LDC.64 R48, c[0x0][0x248] ;  /* 0x00009200ff307b82 */ /* 0x000f700000000a00 */
[----:B------:R-:W2:Y:S01]  /*00b0*/  LDC.64 R52, c[0x0][0x240] ;  /* 0x00009000ff347b82 */ /* 0x000ea20000000a00 */
[----:B-1----:R-:W-:Y:S01]  /*00c0*/  IMAD.SHL.U32 R0, R0, 0x4, RZ ;  /* 0x0000000400007824 */ /* 0x002fe200078e00ff */
[----:B------:R-:W-:-:S02]  /*00d0*/  CS2R R36, SRZ ;  /* 0x0000000000247805 */ /* 0x000fc4000001ff00 */
[----:B------:R-:W-:-:S04]  /*00e0*/  CS2R R38, SRZ ;  /* 0x0000000000267805 */ /* 0x000fc8000001ff00 */
[----:B------:R-:W1:Y:S01]  /*00f0*/  LDC.64 R50, c[0x0][0x258] ;  /* 0x00009600ff327b82 */ /* 0x000e620000000a00 */
[----:B---3--:R-:W-:Y:S02]  /*0100*/  SHF.R.S32.HI R2, RZ, 0x15, R3 ;  /* 0x00000015ff027819 */ /* 0x008fe40000011403 */
[----:B------:R-:W-:Y:S02]  /*0110*/  LOP3.LUT R0, R0, 0x1fc, RZ, 0xc0, !PT ;  /* 0x000001fc00007812 */ /* 0x000fe400078ec0ff */
[----:B------:R-:W-:-:S03]  /*0120*/  SGXT R2, R2, 0x1 ;  /* 0x000000010202781a */ /* 0x000fc60000000200 */
[----:B------:R-:W-:-:S04]  /*0130*/  IMAD R3, R3, 0x400, R0 ;  /* 0x0000040003037824 */ /* 0x000fc800078e0200 */
[----:B------:R-:W-:Y:S01]  /*0140*/  IMAD.HI R6, R3, 0x2aaaaaab, RZ ;  /* 0x2aaaaaab03067827 */ /* 0x000fe200078e02ff */
[----:B------:R-:W-:-:S03]  /*0150*/  LEA.HI R4, R2, R3, RZ, 0xc ;  /* 0x0000000302047211 */ /* 0x000fc600078f60ff */
[C---:B------:R-:W-:Y:S01]  /*0160*/  VIADD R0, R3.reuse, 0x200 ;  /* 0x0000020003007836 */ /* 0x040fe20000000000 */
[----:B------:R-:W-:Y:S02]  /*0170*/  SHF.R.U32.HI R7, RZ, 0x1f, R6 ;  /* 0x0000001fff077819 */ /* 0x000fe40000011606 */
[----:B------:R-:W-:Y:S01]  /*0180*/  LOP3.LUT R10, R4, 0xfffff000, RZ, 0xc0, !PT ;  /* 0xfffff000040a7812 */ /* 0x000fe200078ec0ff */
[----:B------:R-:W-:Y:S01]  /*0190*/  IMAD.HI R12, R0, 0x2aaaaaab, RZ ;  /* 0x2aaaaaab000c7827 */ /* 0x000fe200078e02ff */
[----:B------:R-:W-:Y:S02]  /*01a0*/  LEA.HI R13, R6, R7, RZ, 0x14 ;  /* 0x00000007060d7211 */ /* 0x000fe400078fa0ff */
[----:B------:R-:W3:Y:S01]  /*01b0*/  LDC.64 R6, c[0x0][0x228] ;  /* 0x00008a00ff067b82 */ /* 0x000ee20000000a00 */
[----:B------:R-:W-:Y:S01]  /*01c0*/  LEA.HI R5, R2, R0, RZ, 0xc ;  /* 0x0000000002057211 */ /* 0x000fe200078f60ff */
[----:B------:R-:W-:Y:S01]  /*01d0*/  IMAD.IADD R10, R3, 0x1, -R10 ;  /* 0x00000001030a7824 */ /* 0x000fe200078e0a0a */
[----:B------:R-:W-:-:S02]  /*01e0*/  SHF.R.S32.HI R2, RZ, 0xc, R4 ;  /* 0x0000000cff027819 */ /* 0x000fc40000011404 */
[----:B------:R-:W-:Y:S02]  /*01f0*/  SHF.R.S32.HI R8, RZ, 0xc, R5 ;  /* 0x0000000cff087819 */ /* 0x000fe40000011405 */
[----:B------:R-:W-:Y:S01]  /*0200*/  LOP3.LUT R11, R5, 0xfffff000, RZ, 0xc0, !PT ;  /* 0xfffff000050b7812 */ /* 0x000fe200078ec0ff */
[----:B------:R-:W-:Y:S01]  /*0210*/  IMAD.HI R9, R2, 0x2aaaaaab, RZ ;  /* 0x2aaaaaab02097827 */ /* 0x000fe200078e02ff */
[----:B------:R-:W-:-:S03]  /*0220*/  SHF.R.U32.HI R15, RZ, 0x1f, R12 ;  /* 0x0000001fff0f7819 */ /* 0x000fc6000001160c */
[----:B------:R-:W-:Y:S01]  /*0230*/  IMAD.HI R4, R8, 0x2aaaaaab, RZ ;  /* 0x2aaaaaab08047827 */ /* 0x000fe200078e02ff */
[----:B------:R-:W-:Y:S02]  /*0240*/  LEA.HI R9, R9, R9, RZ, 0x1 ;  /* 0x0000000909097211 */ /* 0x000fe400078f08ff */
[----:B------:R-:W-:Y:S01]  /*0250*/  LEA.HI R17, R12, R15, RZ, 0x14 ;  /* 0x0000000f0c117211 */ /* 0x000fe200078fa0ff */
[----:B------:R-:W-:Y:S01]  /*0260*/  IMAD.IADD R0, R0, 0x1, -R11 ;  /* 0x0000000100007824 */ /* 0x000fe200078e0a0b */
[----:B------:R-:W-:Y:S01]  /*0270*/  LEA.HI R5, R4, R4, RZ, 0x1 ;  /* 0x0000000404057211 */ /* 0x000fe200078f08ff */
[----:B------:R-:W-:Y:S01]  /*0280*/  IMAD R4, R9, -0x6, R2 ;  /* 0xfffffffa09047824 */ /* 0x000fe200078e0202 */
[----:B------:R-:W-:Y:S01]  /*0290*/  CS2R R14, SRZ ;  /* 0x00000000000e7805 */ /* 0x000fe2000001ff00 */
[----:B------:R-:W-:Y:S01]  /*02a0*/  IMAD R2, R13, 0x1000, R10 ;  /* 0x000010000d027824 */ /* 0x000fe200078e020a */
[----:B------:R-:W-:Y:S01]  /*02b0*/  CS2R R12, SRZ ;  /* 0x00000000000c7805 */ /* 0x000fe2000001ff00 */
[----:B------:R-:W-:Y:S01]  /*02c0*/  IMAD R0, R17, 0x1000, R0 ;  /* 0x0000100011007824 */ /* 0x000fe200078e0200 */
[----:B------:R-:W-:Y:S01]  /*02d0*/  ISETP.NE.AND P2, PT, R4, 0x1, PT ;  /* 0x000000010400780c */ /* 0x000fe20003f45270 */
[----:B---3--:R-:W-:Y:S01]  /*02e0*/  IMAD.WIDE R26, R2, 0x4, R6 ;  /* 0x00000004021a7825 */ /* 0x008fe200078e0206 */
[----:B------:R-:W-:-:S03]  /*02f0*/  CS2R R10, SRZ ;  /* 0x00000000000a7805 */ /* 0x000fc6000001ff00 */
[----:B------:R-:W-:Y:S02]  /*0300*/  IMAD.WIDE R34, R0, 0x4, R6 ;  /* 0x0000000400227825 */ /* 0x000fe400078e0206 */
[----:B------:R-:W3:Y:S02]  /*0310*/  LDC.64 R6, c[0x0][0x230] ;  /* 0x00008c00ff067b82 */ /* 0x000ee40000000a00 */
[----:B------:R-:W-:Y:S01]  /*0320*/  IMAD R5, R5, -0x6, R8 ;  /* 0xfffffffa05057824 */ /* 0x000fe200078e0208 */
[----:B------:R-:W-:Y:S01]  /*0330*/  CS2R R8, SRZ ;  /* 0x0000000000087805 */ /* 0x000fe2000001ff00 */
[--C-:B--2---:R-:W-:Y:S02]  /*0340*/  IMAD.WIDE R24, R2, 0x4, R22.reuse ;  /* 0x0000000402187825 */ /* 0x104fe400078e0216 */
[----:B------:R2:W5:Y:S01]  /*0350*/  @!P2 LDG.E.EL.128 R12, desc[UR4][R26.64] ;  /* 0x000000041a0ca981 */ /* 0x000562000c2e1d00 */
[----:B------:R-:W-:Y:S02]  /*0360*/  ISETP.NE.AND P0, PT, R5, 0x1, PT ;  /* 0x000000010500780c */ /* 0x000fe40003f05270 */
[----:B------:R-:W-:Y:S01]  /*0370*/  CS2R R16, SRZ ;  /* 0x0000000000107805 */ /* 0x000fe2000001ff00 */
[----:B------:R-:W-:Y:S01]  /*0380*/  IMAD.WIDE R32, R0, 0x4, R22 ;  /* 0x0000000400207825 */ /* 0x000fe200078e0216 */
[----:B------:R1:W5:Y:S01]  /*0390*/  @!P2 LDG.E.EL.128 R8, desc[UR4][R24.64] ;  /* 0x000000041808a981 */ /* 0x000362000c2e1d00 */
[----:B------:R-:W-:-:S02]  /*03a0*/  ISETP.NE.AND P3, PT, R4, 0x2, PT ;  /* 0x000000020400780c */ /* 0x000fc40003f65270 */
[----:B------:R-:W-:Y:S01]  /*03b0*/  CS2R R22, SRZ ;  /* 0x0000000000167805 */ /* 0x000fe2000001ff00 */
[----:B----4-:R-:W-:Y:S01]  /*03c0*/  IMAD.WIDE R44, R2, 0x4, R40 ;  /* 0x00000004022c7825 */ /* 0x010fe200078e0228 */
[----:B--2---:R-:W-:-:S04]  /*03d0*/  CS2R R26, SRZ ;  /* 0x00000000001a7805 */ /* 0x004fc8000001ff00 */
[----:B------:R2:W4:Y:S01]  /*03e0*/  @!P0 LDG.E.EL.128 R16, desc[UR4][R32.64] ;  /* 0x0000000420108981 */ /* 0x000522000c2e1d00 */
[----:B01----:R-:W-:-:S03]  /*03f0*/  CS2R R24, SRZ ;  /* 0x0000000000187805 */ /* 0x003fc6000001ff00 */
[----:B------:R0:W4:Y:S01]  /*0400*/  @!P0 LDG.E.EL.128 R20, desc[UR4][R34.64] ;  /* 0x0000000422148981 */ /* 0x000122000c2e1d00 */
[----:B---3--:R-:W-:-:S03]  /*0410*/  IMAD.WIDE R42, R2, 0x4, R6 ;  /* 0x00000004022a7825 */ /* 0x008fc600078e0206 */
[----:B------:R-:W3:Y:S04]  /*0420*/  @!P3 LDG.E.EL.128 R28, desc[UR4][R44.64] ;  /* 0x000000042c1cb981 */ /* 0x000ee8000c2e1d00 */
[----:B------:R-:W3:Y:S01]  /*0430*/  @!P3 LDG.E.EL.128 R24, desc[UR4][R42.64] ;  /* 0x000000042a18b981 */ /* 0x000ee2000c2e1d00 */
[----:B------:R-:W-:Y:S02]  /*0440*/  ISETP.NE.AND P1, PT, R5, 0x2, PT ;  /* 0x000000020500780c */ /* 0x000fe40003f25270 */
[----:B--2---:R-:W-:Y:S02]  /*0450*/  CS2R R32, SRZ ;  /* 0x0000000000207805 */ /* 0x004fe4000001ff00 */
[----:B0-----:R-:W-:Y:S01]  /*0460*/  CS2R R34, SRZ ;  /* 0x0000000000227805 */ /* 0x001fe2000001ff00 */
[----:B------:R-:W-:Y:S01]  /*0470*/  IMAD.WIDE R6, R0, 0x4, R6 ;  /* 0x0000000400067825 */ /* 0x000fe200078e0206 */
[----:B------:R-:W-:-:S07]  /*0480*/  ISETP.NE.AND P4, PT, R4, 0x3, PT ;  /* 0x000000030400780c */ /* 0x000fce0003f85270 */
[----:B------:R5:W2:Y:S01]  /*0490*/  @!P1 LDG.E.EL.128 R32, desc[UR4][R6.64] ;  /* 0x0000000406209981 */ /* 0x000aa2000c2e1d00 */
[----:B------:R-:W-:-:S05]  /*04a0*/  IMAD.WIDE R40, R0, 0x4, R40 ;  /* 0x0000000400287825 */ /* 0x000fca00078e0228 */
[----:B------:R0:W2:Y:S01]  /*04b0*/  @!P1 LDG.E.EL.128 R36, desc[UR4][R40.64] ;  /* 0x0000000428249981 */ /* 0x0000a2000c2e1d00 */
[----:B-----5:R-:W-:Y:S02]  /*04c0*/  IMAD.WIDE R6, R2, 0x4, R48 ;  /* 0x0000000402067825 */ /* 0x020fe400078e0230 */
[----:B------:R-:W1:Y:S01]  /*04d0*/  LDC.64 R48, c[0x0][0x250] ;  /* 0x00009400ff307b82 */ /* 0x000e620000000a00 */
[----:B------:R-:W-:Y:S02]  /*04e0*/  ISETP.NE.AND P6, PT, R4, 0x4, PT ;  /* 0x000000040400780c */ /* 0x000fe40003fc5270 */
[----:B------:R-:W-:Y:S02]  /*04f0*/  SEL R43, R12, RZ, !P2 ;  /* 0x000000ff0c2b7207 */ /* 0x000fe40005000000 */
[----:B------:R-:W-:Y:S02]  /*0500*/  SEL R12, R13, RZ, !P2 ;  /* 0x000000ff0d0c7207 */ /* 0x000fe40005000000 */
[----:B------:R-:W-:-:S02]  /*0510*/  SEL R13, R14, RZ, !P2 ;  /* 0x000000ff0e0d7207 */ /* 0x000fc40005000000 */
[----:B------:R-:W-:Y:S02]  /*0520*/  SEL R8, R8, RZ, !P2 ;  /* 0x000000ff08087207 */ /* 0x000fe40005000000 */
[----:B------:R-:W-:Y:S02]  /*0530*/  SEL R9, R9, RZ, !P2 ;  /* 0x000000ff09097207 */ /* 0x000fe40005000000 */
[----:B------:R-:W-:Y:S02]  /*0540*/  SEL R10, R10, RZ, !P2 ;  /* 0x000000ff0a0a7207 */ /* 0x000fe40005000000 */
[----:B------:R-:W-:Y:S02]  /*0550*/  SEL R11, R11, RZ, !P2 ;  /* 0x000000ff0b0b7207 */ /* 0x000fe40005000000 */
[----:B------:R-:W-:Y:S01]  /*0560*/  SEL R14, R15, RZ, !P2 ;  /* 0x000000ff0f0e7207 */ /* 0x000fe20005000000 */
[----:B------:R-:W-:Y:S01]  /*0570*/  FADD R46, R8, R43 ;  /* 0x0000002b082e7221 */ /* 0x000fe20000000000 */
[----:B------:R-:W-:Y:S01]  /*0580*/  FADD R45, R9, R12 ;  /* 0x0000000c092d7221 */ /* 0x000fe20000000000 */
[----:B------:R-:W-:Y:S01]  /*0590*/  FADD R44, R10, R13 ;  /* 0x0000000d0a2c7221 */ /* 0x000fe20000000000 */
[----:B----4-:R-:W-:Y:S01]  /*05a0*/  SEL R43, R16, RZ, !P0 ;  /* 0x000000ff102b7207 */ /* 0x010fe20004000000 */
[----:B------:R-:W-:Y:S01]  /*05b0*/  FADD R47, R11, R14 ;  /* 0x0000000e0b2f7221 */ /* 0x000fe20000000000 */
[----:B------:R-:W-:-:S02]  /*05c0*/  SEL R42, R17, RZ, !P0 ;  /* 0x000000ff112a7207 */ /* 0x000fc40004000000 */
[----:B------:R-:W-:Y:S02]  /*05d0*/  CS2R R8, SRZ ;  /* 0x0000000000087805 */ /* 0x000fe4000001ff00 */
[----:B------:R-:W-:Y:S02]  /*05e0*/  CS2R R10, SRZ ;  /* 0x00000000000a7805 */ /* 0x000fe4000001ff00 */
[----:B------:R-:W-:Y:S01]  /*05f0*/  SEL R19, R19, RZ, !P0 ;  /* 0x000000ff13137207 */ /* 0x000fe20004000000 */
[----:B------:R-:W-:Y:S01]  /*0600*/  IMAD.WIDE R16, R2, 0x4, R52 ;  /* 0x0000000402107825 */ /* 0x000fe200078e0234 */
[----:B0-----:R-:W-:Y:S02]  /*0610*/  SEL R40, R23, RZ, !P0 ;  /* 0x000000ff17287207 */ /* 0x001fe40004000000 */
[----:B------:R-:W-:Y:S02]  /*0620*/  CS2R R12, SRZ ;  /* 0x00000000000c7805 */ /* 0x000fe4000001ff00 */
[----:B------:R-:W-:-:S02]  /*0630*/  CS2R R14, SRZ ;  /* 0x00000000000e7805 */ /* 0x000fc4000001ff00 */
[----:B------:R-:W-:Y:S01]  /*0640*/  SEL R41, R18, RZ, !P0 ;  /* 0x000000ff12297207 */ /* 0x000fe20004000000 */
[----:B------:R0:W4:Y:S01]  /*0650*/  @!P4 LDG.E.EL.128 R8, desc[UR4][R16.64] ;  /* 0x000000041008c981 */ /* 0x000122000c2e1d00 */
[----:B------:R-:W-:Y:S01]  /*0660*/  FADD R40, R19, R40 ;  /* 0x0000002813287221 */ /* 0x000fe20000000000 */
[----:B---3--:R-:W-:Y:S02]  /*0670*/  SEL R24, R24, RZ, !P3 ;  /* 0x000000ff18187207 */ /* 0x008fe40005800000 */
[----:B------:R-:W-:Y:S01]  /*0680*/  SEL R25, R25, RZ, !P3 ;  /* 0x000000ff19197207 */ /* 0x000fe20005800000 */
[----:B------:R3:W5:Y:S01]  /*0690*/  @!P4 LDG.E.EL.128 R12, desc[UR4][R6.64] ;  /* 0x00000004060cc981 */ /* 0x000762000c2e1d00 */
[----:B------:R-:W-:Y:S02]  /*06a0*/  SEL R19, R28, RZ, !P3 ;  /* 0x000000ff1c137207 */ /* 0x000fe40005800000 */
[----:B------:R-:W-:Y:S02]  /*06b0*/  SEL R18, R29, RZ, !P3 ;  /* 0x000000ff1d127207 */ /* 0x000fe40005800000 */
[----:B------:R-:W-:-:S02]  /*06c0*/  SEL R27, R27, RZ, !P3 ;  /* 0x000000ff1b1b7207 */ /* 0x000fc40005800000 */
[----:B0-----:R-:W-:Y:S02]  /*06d0*/  SEL R16, R31, RZ, !P3 ;  /* 0x000000ff1f107207 */ /* 0x001fe40005800000 */
[----:B------:R-:W-:Y:S02]  /*06e0*/  SEL R20, R20, RZ, !P0 ;  /* 0x000000ff14147207 */ /* 0x000fe40004000000 */
[----:B------:R-:W-:Y:S01]  /*06f0*/  SEL R21, R21, RZ, !P0 ;  /* 0x000000ff15157207 */ /* 0x000fe20004000000 */
[----:B------:R-:W-:Y:S01]  /*0700*/  FADD R31, R24, R19 ;  /* 0x00000013181f7221 */ /* 0x000fe20000000000 */
[----:B------:R-:W-:Y:S01]  /*0710*/  SEL R29, R30, RZ, !P3 ;  /* 0x000000ff1e1d7207 */ /* 0x000fe20005800000 */
[----:B------:R-:W-:Y:S01]  /*0720*/  FADD R30, R25, R18 ;  /* 0x00000012191e7221 */ /* 0x000fe20000000000 */
[----:B---3--:R-:W-:Y:S01]  /*0730*/  FADD R6, R27, R16 ;  /* 0x000000101b067221 */ /* 0x008fe20000000000 */
[----:B------:R-:W-:Y:S01]  /*0740*/  FADD R43, R43, R20 ;  /* 0x000000142b2b7221 */ /* 0x000fe20000000000 */
[----:B------:R-:W-:Y:S01]  /*0750*/  FADD R42, R42, R21 ;  /* 0x000000152a2a7221 */ /* 0x000fe20000000000 */
[----:B------:R-:W-:-:S02]  /*0760*/  CS2R R16, SRZ ;  /* 0x0000000000107805 */ /* 0x000fc4000001ff00 */
[----:B------:R-:W-:Y:S02]  /*0770*/  CS2R R18, SRZ ;  /* 0x0000000000127805 */ /* 0x000fe4000001ff00 */
[----:B------:R-:W-:Y:S01]  /*0780*/  SEL R22, R22, RZ, !P0 ;  /* 0x000000ff16167207 */ /* 0x000fe20004000000 */
[----:B-1----:R-:W-:-:S04]  /*0790*/  IMAD.WIDE R20, R2, 0x4, R48 ;  /* 0x0000000402147825 */ /* 0x002fc800078e0230 */
[----:B------:R-:W-:Y:S01]  /*07a0*/  FADD R41, R41, R22 ;  /* 0x0000001629297221 */ /* 0x000fe20000000000 */
[----:B------:R0:W3:Y:S01]  /*07b0*/  @!P6 LDG.E.EL.128 R16, desc[UR4][R20.64] ;  /* 0x000000041410e981 */ /* 0x0000e2000c2e1d00 */
[----:B------:R-:W-:Y:S01]  /*07c0*/  CS2R R22, SRZ ;  /* 0x0000000000167805 */ /* 0x000fe2000001ff00 */
[----:B------:R-:W-:Y:S01]  /*07d0*/  IMAD.WIDE R24, R2, 0x4, R50 ;  /* 0x0000000402187825 */ /* 0x000fe200078e0232 */
[----:B0-----:R-:W-:-:S06]  /*07e0*/  CS2R R20, SRZ ;  /* 0x0000000000147805 */ /* 0x001fcc000001ff00 */
[----:B------:R0:W3:Y:S01]  /*07f0*/  @!P6 LDG.E.EL.128 R20, desc[UR4][R24.64] ;  /* 0x000000041814e981 */ /* 0x0000e2000c2e1d00 */
[----:B------:R-:W-:Y:S02]  /*0800*/  SEL R26, R26, RZ, !P3 ;  /* 0x000000ff1a1a7207 */ /* 0x000fe40005800000 */
[----:B--2---:R-:W-:Y:S02]  /*0810*/  SEL R28, R33, RZ, !P1 ;  /* 0x000000ff211c7207 */ /* 0x004fe40004800000 */
[----:B------:R-:W-:Y:S01]  /*0820*/  SEL R37, R37, RZ, !P1 ;  /* 0x000000ff25257207 */ /* 0x000fe20004800000 */
[----:B------:R-:W-:Y:S01]  /*0830*/  FADD R29, R26, R29 ;  /* 0x0000001d1a1d7221 */ /* 0x000fe20000000000 */
[----:B------:R-:W-:Y:S02]  /*0840*/  SEL R34, R34, RZ, !P1 ;  /* 0x000000ff22227207 */ /* 0x000fe40004800000 */
[----:B------:R-:W-:Y:S02]  /*0850*/  SEL R35, R35, RZ, !P1 ;  /* 0x000000ff23237207 */ /* 0x000fe40004800000 */
[----:B------:R-:W-:-:S02]  /*0860*/  SEL R27, R38, RZ, !P1 ;  /* 0x000000ff261b7207 */ /* 0x000fc40004800000 */
[----:B------:R-:W-:Y:S01]  /*0870*/  SEL R26, R39, RZ, !P1 ;  /* 0x000000ff271a7207 */ /* 0x000fe20004800000 */
[----:B------:R-:W-:Y:S01]  /*0880*/  FADD R28, R28, R37 ;  /* 0x000000251c1c7221 */ /* 0x000fe20000000000 */
[----:B------:R-:W-:Y:S01]  /*0890*/  SEL R7, R32, RZ, !P1 ;  /* 0x000000ff20077207 */ /* 0x000fe20004800000 */
[----:B------:R-:W1:Y:S01]  /*08a0*/  LDC.64 R38, c[0x0][0x260] ;  /* 0x00009800ff267b82 */ /* 0x000e620000000a00 */
[----:B------:R-:W-:-:S05]  /*08b0*/  SEL R36, R36, RZ, !P1 ;  /* 0x000000ff24247207 */ /* 0x000fca0004800000 */
[----:B------:R-:W-:Y:S01]  /*08c0*/  FADD R7, R7, R36 ;  /* 0x0000002407077221 */ /* 0x000fe20000000000 */
[----:B------:R-:W-:Y:S02]  /*08d0*/  ISETP.GT.AND P5, PT, R4, 0x4, PT ;  /* 0x000000040400780c */ /* 0x000fe40003fa4270 */
[----:B0-----:R-:W-:Y:S02]  /*08e0*/  CS2R R24, SRZ ;  /* 0x0000000000187805 */ /* 0x001fe4000001ff00 */
[----:B----4-:R-:W-:Y:S01]  /*08f0*/  SEL R37, R8, RZ, !P4 ;  /* 0x000000ff08257207 */ /* 0x010fe20006000000 */
[----:B------:R-:W-:Y:S01]  /*0900*/  FADD R8, R35, R26 ;  /* 0x0000001a23087221 */ /* 0x000fe20000000000 */
[----:B-----5:R-:W-:Y:S01]  /*0910*/  SEL R32, R12, RZ, !P4 ;  /* 0x000000ff0c207207 */ /* 0x020fe20006000000 */
[----:B------:R-:W-:Y:S02]  /*0920*/  FADD R12, R34, R27 ;  /* 0x0000001b220c7221 */ /* 0x000fe40000000000 */
[----:B------:R-:W0:Y:S01]  /*0930*/  LDC.64 R34, c[0x0][0x268] ;  /* 0x00009a00ff227b82 */ /* 0x000e220000000a00 */
[----:B------:R-:W-:-:S02]  /*0940*/  SEL R36, R13, RZ, !P4 ;  /* 0x000000ff0d247207 */ /* 0x000fc40006000000 */
[----:B------:R-:W-:Y:S02]  /*0950*/  SEL R9, R9, RZ, !P4 ;  /* 0x000000ff09097207 */ /* 0x000fe40006000000 */
[----:B------:R-:W-:Y:S02]  /*0960*/  SEL R10, R10, RZ, !P4 ;  /* 0x000000ff0a0a7207 */ /* 0x000fe40006000000 */
[----:B------:R-:W-:Y:S01]  /*0970*/  SEL R13, R14, RZ, !P4 ;  /* 0x000000ff0e0d7207 */ /* 0x000fe20006000000 */
[----:B------:R-:W-:Y:S01]  /*0980*/  FADD R36, R9, R36 ;  /* 0x0000002409247221 */ /* 0x000fe20000000000 */
[----:B------:R-:W-:-:S03]  /*0990*/  SEL R9, R11, RZ, !P4 ;  /* 0x000000ff0b097207 */ /* 0x000fc60006000000 */
[----:B------:R-:W-:Y:S01]  /*09a0*/  FADD R13, R10, R13 ;  /* 0x0000000d0a0d7221 */ /* 0x000fe20000000000 */
[----:B------:R-:W-:-:S05]  /*09b0*/  SEL R10, R15, RZ, !P4 ;  /* 0x000000ff0f0a7207 */ /* 0x000fca0006000000 */
[----:B------:R-:W-:Y:S01]  /*09c0*/  FADD R9, R9, R10 ;  /* 0x0000000a09097221 */ /* 0x000fe20000000000 */
[----:B---3--:R-:W-:Y:S02]  /*09d0*/  SEL R16, R16, RZ, !P6 ;  /* 0x000000ff10107207 */ /* 0x008fe40007000000 */
[----:B------:R-:W-:Y:S02]  /*09e0*/  SEL R17, R17, RZ, !P6 ;  /* 0x000000ff11117207 */ /* 0x000fe40007000000 */
[----:B------:R-:W-:Y:S02]  /*09f0*/  SEL R18, R18, RZ, !P6 ;  /* 0x000000ff12127207 */ /* 0x000fe40007000000 */
[----:B------:R-:W-:Y:S02]  /*0a00*/  SEL R19, R19, RZ, !P6 ;  /* 0x000000ff13137207 */ /* 0x000fe40007000000 */
[----:B------:R-:W-:Y:S02]  /*0a10*/  SEL R11, R20, RZ, !P6 ;  /* 0x000000ff140b7207 */ /* 0x000fe40007000000 */
[----:B------:R-:W-:-:S03]  /*0a20*/  SEL R14, R21, RZ, !P6 ;  /* 0x000000ff150e7207 */ /* 0x000fc60007000000 */
[----:B------:R-:W-:Y:S01]  /*0a30*/  FADD R10, R16, R11 ;  /* 0x0000000b100a7221 */ /* 0x000fe20000000000 */
[----:B------:R-:W-:Y:S02]  /*0a40*/  SEL R11, R22, RZ, !P6 ;  /* 0x000000ff160b7207 */ /* 0x000fe40007000000 */
[----:B------:R-:W-:Y:S01]  /*0a50*/  SEL R16, R23, RZ, !P6 ;  /* 0x000000ff17107207 */ /* 0x000fe20007000000 */
[----:B------:R-:W-:Y:S02]  /*0a60*/  FADD R15, R17, R14 ;  /* 0x0000000e110f7221 */ /* 0x000fe40000000000 */
[----:B------:R-:W-:Y:S01]  /*0a70*/  FADD R14, R18, R11 ;  /* 0x0000000b120e7221 */ /* 0x000fe20000000000 */
[----:B------:R-:W-:Y:S01]  /*0a80*/  FADD R37, R37, R32 ;  /* 0x0000002025257221 */ /* 0x000fe20000000000 */
[----:B------:R-:W-:Y:S01]  /*0a90*/  FADD R11, R19, R16 ;  /* 0x00000010130b7221 */ /* 0x000fe20000000000 */
[----:B------:R-:W-:Y:S02]  /*0aa0*/  CS2R R26, SRZ ;  /* 0x00000000001a7805 */ /* 0x000fe4000001ff00 */
[----:B------:R-:W-:-:S02]  /*0ab0*/  CS2R R16, SRZ ;  /* 0x0000000000107805 */ /* 0x000fc4000001ff00 */
[----:B------:R-:W-:Y:S01]  /*0ac0*/  CS2R R18, SRZ ;  /* 0x0000000000127805 */ /* 0x000fe2000001ff00 */
[----:B-1----:R-:W-:-:S04]  /*0ad0*/  IMAD.WIDE R32, R2, 0x4, R38 ;  /* 0x0000000402207825 */ /* 0x002fc800078e0226 */
[----:B0-----:R-:W-:Y:S01]  /*0ae0*/  IMAD.WIDE R20, R2, 0x4, R34 ;  /* 0x0000000402147825 */ /* 0x001fe200078e0222 */
[----:B------:R-:W2:Y:S04]  /*0af0*/  @P5 LDG.E.EL.128 R24, desc[UR4][R32.64] ;  /* 0x0000000420185981 */ /* 0x000ea8000c2e1d00 */
[----:B------:R0:W3:Y:S02]  /*0b00*/  @P5 LDG.E.EL.128 R16, desc[UR4][R20.64] ;  /* 0x0000000414105981 */ /* 0x0000e4000c2e1d00 */
[----:B0-----:R-:W-:Y:S02]  /*0b10*/  IMAD.WIDE R20, R0, 0x4, R48 ;  /* 0x0000000400147825 */ /* 0x001fe400078e0230 */
[----:B------:R-:W0:Y:S01]  /*0b20*/  LDC.64 R48, c[0x0][0x248] ;  /* 0x00009200ff307b82 */ /* 0x000e220000000a00 */
[----:B--2---:R-:W-:-:S02]  /*0b30*/  SEL R24, R24, RZ, P5 ;  /* 0x000000ff18187207 */ /* 0x004fc40002800000 */
[----:B---3--:R-:W-:Y:S02]  /*0b40*/  SEL R23, R16, RZ, P5 ;  /* 0x000000ff10177207 */ /* 0x008fe40002800000 */
[----:B------:R-:W-:Y:S02]  /*0b50*/  SEL R25, R25, RZ, P5 ;  /* 0x000000ff19197207 */ /* 0x000fe40002800000 */
[----:B------:R-:W-:Y:S01]  /*0b60*/  SEL R26, R26, RZ, P5 ;  /* 0x000000ff1a1a7207 */ /* 0x000fe20002800000 */
[----:B------:R-:W-:Y:S01]  /*0b70*/  FADD R16, R24, R23 ;  /* 0x0000001718107221 */ /* 0x000fe20000000000 */
[----:B------:R-:W-:Y:S02]  /*0b80*/  SEL R27, R27, RZ, P5 ;  /* 0x000000ff1b1b7207 */ /* 0x000fe40002800000 */
[----:B------:R-:W-:Y:S02]  /*0b90*/  SEL R22, R17, RZ, P5 ;  /* 0x000000ff11167207 */ /* 0x000fe40002800000 */
[----:B------:R-:W-:-:S02]  /*0ba0*/  SEL R23, R18, RZ, P5 ;  /* 0x000000ff12177207 */ /* 0x000fc40002800000 */
[----:B------:R-:W-:Y:S01]  /*0bb0*/  SEL R24, R19, RZ, P5 ;  /* 0x000000ff13187207 */ /* 0x000fe20002800000 */
[----:B------:R-:W-:Y:S02]  /*0bc0*/  FADD R17, R25, R22 ;  /* 0x0000001619117221 */ /* 0x000fe40000000000 */
[----:B------:R-:W-:Y:S02]  /*0bd0*/  FADD R18, R26, R23 ;  /* 0x000000171a127221 */ /* 0x000fe40000000000 */
[----:B------:R-:W-:Y:S01]  /*0be0*/  FADD R19, R27, R24 ;  /* 0x000000181b137221 */ /* 0x000fe20000000000 */
[----:B------:R-:W-:Y:S02]  /*0bf0*/  @P6 FSEL R10, R16, RZ, P5 ;  /* 0x000000ff100a6208 */ /* 0x000fe40002800000 */
[----:B------:R-:W-:Y:S02]  /*0c00*/  @P6 FSEL R15, R17, RZ, P5 ;  /* 0x000000ff110f6208 */ /* 0x000fe40002800000 */
[----:B------:R-:W-:-:S02]  /*0c10*/  @P6 FSEL R14, R18, RZ, P5 ;  /* 0x000000ff120e6208 */ /* 0x000fc40002800000 */
[----:B------:R-:W-:Y:S02]  /*0c20*/  @P6 FSEL R11, R19, RZ, P5 ;  /* 0x000000ff130b6208 */ /* 0x000fe40002800000 */
[----:B------:R-:W-:Y:S02]  /*0c30*/  ISETP.NE.AND P6, PT, R5, 0x4, PT ;  /* 0x000000040500780c */ /* 0x000fe40003fc5270 */
[----:B------:R-:W-:Y:S02]  /*0c40*/  CS2R R16, SRZ ;  /* 0x0000000000107805 */ /* 0x000fe4000001ff00 */
[----:B------:R-:W-:Y:S02]  /*0c50*/  CS2R R18, SRZ ;  /* 0x0000000000127805 */ /* 0x000fe4000001ff00 */
[----:B------:R-:W-:Y:S01]  /*0c60*/  CS2R R22, SRZ ;  /* 0x0000000000167805 */ /* 0x000fe2000001ff00 */
[----:B------:R-:W-:-:S06]  /*0c70*/  IMAD.WIDE R24, R0, 0x4, R50 ;  /* 0x0000000400187825 */ /* 0x000fcc00078e0232 */
[----:B------:R1:W2:Y:S02]  /*0c80*/  @!P6 LDG.E.EL.128 R16, desc[UR4][R20.64] ;  /* 0x000000041410e981 */ /* 0x0002a4000c2e1d00 */
[----:B-1----:R-:W-:-:S06]  /*0c90*/  CS2R R20, SRZ ;  /* 0x0000000000147805 */ /* 0x002fcc000001ff00 */
[----:B------:R-:W3:Y:S01]  /*0ca0*/  @!P6 LDG.E.EL.128 R20, desc[UR4][R24.64] ;  /* 0x000000041814e981 */ /* 0x000ee2000c2e1d00 */
[----:B------:R-:W-:Y:S02]  /*0cb0*/  ISETP.GT.AND P5, PT, R5, 0x4, PT ;  /* 0x000000040500780c */ /* 0x000fe40003fa4270 */
[----:B--2---:R-:W-:Y:S02]  /*0cc0*/  SEL R27, R16, RZ, !P6 ;  /* 0x000000ff101b7207 */ /* 0x004fe40007000000 */
[----:B---3--:R-:W-:Y:S02]  /*0cd0*/  SEL R16, R20, RZ, !P6 ;  /* 0x000000ff14107207 */ /* 0x008fe40007000000 */
[----:B------:R-:W-:-:S03]  /*0ce0*/  SEL R21, R21, RZ, !P6 ;  /* 0x000000ff15157207 */ /* 0x000fc60007000000 */
[----:B------:R-:W-:Y:S01]  /*0cf0*/  FADD R24, R27, R16 ;  /* 0x000000101b187221 */ /* 0x000fe20000000000 */
[----:B------:R-:W-:Y:S02]  /*0d00*/  SEL R16, R17, RZ, !P6 ;  /* 0x000000ff11107207 */ /* 0x000fe40007000000 */
[----:B------:R-:W-:Y:S02]  /*0d10*/  SEL R17, R18, RZ, !P6 ;  /* 0x000000ff12117207 */ /* 0x000fe40007000000 */
[----:B------:R-:W-:Y:S01]  /*0d20*/  SEL R22, R22, RZ, !P6 ;  /* 0x000000ff16167207 */ /* 0x000fe20007000000 */
[----:B------:R-:W-:Y:S01]  /*0d30*/  FADD R25, R16, R21 ;  /* 0x0000001510197221 */ /* 0x000fe20000000000 */
[----:B------:R-:W-:Y:S02]  /*0d40*/  SEL R16, R19, RZ, !P6 ;  /* 0x000000ff13107207 */ /* 0x000fe40007000000 */
[----:B------:R-:W-:Y:S01]  /*0d50*/  SEL R23, R23, RZ, !P6 ;  /* 0x000000ff17177207 */ /* 0x000fe20007000000 */
[----:B------:R-:W-:Y:S01]  /*0d60*/  FADD R32, R17, R22 ;  /* 0x0000001611207221 */ /* 0x000fe20000000000 */
[----:B------:R-:W-:Y:S01]  /*0d70*/  CS2R R18, SRZ ;  /* 0x0000000000127805 */ /* 0x000fe2000001ff00 */
[----:B------:R-:W-:-:S04]  /*0d80*/  IMAD.WIDE R20, R0, 0x4, R38 ;  /* 0x0000000400147825 */ /* 0x000fc800078e0226 */
[----:B------:R-:W-:Y:S01]  /*0d90*/  FADD R33, R16, R23 ;  /* 0x0000001710217221 */ /* 0x000fe20000000000 */
[----:B------:R-:W-:Y:S02]  /*0da0*/  CS2R R16, SRZ ;  /* 0x0000000000107805 */ /* 0x000fe4000001ff00 */
[----:B------:R-:W-:Y:S01]  /*0db0*/  CS2R R22, SRZ ;  /* 0x0000000000167805 */ /* 0x000fe2000001ff00 */
[----:B------:R-:W-:-:S03]  /*0dc0*/  IMAD.WIDE R26, R0, 0x4, R34 ;  /* 0x00000004001a7825 */ /* 0x000fc600078e0222 */
[----:B------:R1:W2:Y:S02]  /*0dd0*/  @P5 LDG.E.EL.128 R16, desc[UR4][R20.64] ;  /* 0x0000000414105981 */ /* 0x0002a4000c2e1d00 */
[----:B-1----:R-:W-:-:S06]  /*0de0*/  CS2R R20, SRZ ;  /* 0x0000000000147805 */ /* 0x002fcc000001ff00 */
[----:B------:R0:W3:Y:S02]  /*0df0*/  @P5 LDG.E.EL.128 R20, desc[UR4][R26.64] ;  /* 0x000000041a145981 */ /* 0x0000e4000c2e1d00 */
[----:B0-----:R-:W-:Y:S01]  /*0e00*/  IMAD.WIDE R26, R0, 0x4, R48 ;  /* 0x00000004001a7825 */ /* 0x001fe200078e0230 */
[----:B--2---:R-:W-:Y:S02]  /*0e10*/  SEL R35, R16, RZ, P5 ;  /* 0x000000ff10237207 */ /* 0x004fe40002800000 */
[----:B------:R-:W-:Y:S02]  /*0e20*/  SEL R16, R17, RZ, P5 ;  /* 0x000000ff11107207 */ /* 0x000fe40002800000 */
[----:B------:R-:W-:Y:S02]  /*0e30*/  SEL R17, R18, RZ, P5 ;  /* 0x000000ff12117207 */ /* 0x000fe40002800000 */
[----:B------:R-:W-:Y:S02]  /*0e40*/  SEL R18, R19, RZ, P5 ;  /* 0x000000ff13127207 */ /* 0x000fe40002800000 */
[----:B---3--:R-:W-:-:S02]  /*0e50*/  SEL R20, R20, RZ, P5 ;  /* 0x000000ff14147207 */ /* 0x008fc40002800000 */
[----:B------:R-:W-:Y:S02]  /*0e60*/  SEL R21, R21, RZ, P5 ;  /* 0x000000ff15157207 */ /* 0x000fe40002800000 */
[----:B------:R-:W-:Y:S02]  /*0e70*/  SEL R22, R22, RZ, P5 ;  /* 0x000000ff16167207 */ /* 0x000fe40002800000 */
[----:B------:R-:W-:Y:S01]  /*0e80*/  SEL R23, R23, RZ, P5 ;  /* 0x000000ff17177207 */ /* 0x000fe20002800000 */
[----:B------:R-:W-:Y:S01]  /*0e90*/  FADD R20, R35, R20 ;  /* 0x0000001423147221 */ /* 0x000fe20000000000 */
[----:B------:R-:W-:Y:S01]  /*0ea0*/  FADD R21, R16, R21 ;  /* 0x0000001510157221 */ /* 0x000fe20000000000 */
[----:B------:R-:W-:Y:S02]  /*0eb0*/  FADD R22, R17, R22 ;  /* 0x0000001611167221 */ /* 0x000fe40000000000 */
[----:B------:R-:W-:Y:S01]  /*0ec0*/  FADD R23, R18, R23 ;  /* 0x0000001712177221 */ /* 0x000fe20000000000 */
[----:B------:R-:W-:-:S02]  /*0ed0*/  @P6 FSEL R24, R20, RZ, P5 ;  /* 0x000000ff14186208 */ /* 0x000fc40002800000 */
[----:B------:R-:W-:Y:S02]  /*0ee0*/  @P6 FSEL R25, R21, RZ, P5 ;  /* 0x000000ff15196208 */ /* 0x000fe40002800000 */
[----:B------:R-:W-:Y:S02]  /*0ef0*/  @P6 FSEL R32, R22, RZ, P5 ;  /* 0x000000ff16206208 */ /* 0x000fe40002800000 */
[----:B------:R-:W-:Y:S02]  /*0f00*/  @P6 FSEL R33, R23, RZ, P5 ;  /* 0x000000ff17216208 */ /* 0x000fe40002800000 */
[----:B------:R-:W-:Y:S02]  /*0f10*/  ISETP.NE.AND P6, PT, R5, 0x3, PT ;  /* 0x000000030500780c */ /* 0x000fe40003fc5270 */
[----:B------:R-:W-:Y:S02]  /*0f20*/  CS2R R16, SRZ ;  /* 0x0000000000107805 */ /* 0x000fe4000001ff00 */
[----:B------:R-:W-:Y:S01]  /*0f30*/  CS2R R18, SRZ ;  /* 0x0000000000127805 */ /* 0x000fe2000001ff00 */
[----:B------:R-:W-:Y:S01]  /*0f40*/  IMAD.WIDE R20, R0, 0x4, R52 ;  /* 0x0000000400147825 */ /* 0x000fe200078e0234 */
[----:B------:R-:W-:-:S07]  /*0f50*/  CS2R R22, SRZ ;  /* 0x0000000000167805 */ /* 0x000fce000001ff00 */
[----:B------:R0:W2:Y:S02]  /*0f60*/  @!P6 LDG.E.EL.128 R16, desc[UR4][R20.64] ;  /* 0x000000041410e981 */ /* 0x0000a4000c2e1d00 */
[----:B0-----:R-:W-:-:S06]  /*0f70*/  CS2R R20, SRZ ;  /* 0x0000000000147805 */ /* 0x001fcc000001ff00 */
[----:B------:R-:W3:Y:S01]  /*0f80*/  @!P6 LDG.E.EL.128 R20, desc[UR4][R26.64] ;  /* 0x000000041a14e981 */ /* 0x000ee2000c2e1d00 */
[----:B------:R-:W0:Y:S01]  /*0f90*/  LDC.64 R50, c[0x0][0x218] ;  /* 0x00008600ff327b82 */ /* 0x000e220000000a00 */
[----:B------:R-:W-:Y:S02]  /*0fa0*/  @P3 FSEL R31, R37, R10, !P4 ;  /* 0x0000000a251f3208 */ /* 0x000fe40006000000 */
[----:B------:R-:W-:Y:S02]  /*0fb0*/  @P3 FSEL R30, R36, R15, !P4 ;  /* 0x0000000f241e3208 */ /* 0x000fe40006000000 */
[----:B------:R-:W-:Y:S02]  /*0fc0*/  @P3 FSEL R29, R13, R14, !P4 ;  /* 0x0000000e0d1d3208 */ /* 0x000fe40006000000 */
[----:B------:R-:W-:Y:S02]  /*0fd0*/  @P3 FSEL R6, R9, R11, !P4 ;  /* 0x0000000b09063208 */ /* 0x000fe40006000000 */
[----:B------:R-:W-:-:S02]  /*0fe0*/  ISETP.GE.AND P5, PT, R4, 0x1, PT ;  /* 0x000000010400780c */ /* 0x000fc40003fa6270 */
[----:B------:R-:W-:Y:S02]  /*0ff0*/  ISETP.GE.AND P3, PT, R5, 0x1, PT ;  /* 0x000000010500780c */ /* 0x000fe40003f66270 */
[----:B------:R-:W1:Y:S01]  /*1000*/  LDC.64 R4, c[0x0][0x270] ;  /* 0x00009c00ff047b82 */ /* 0x000e620000000a00 */
[----:B0-----:R-:W4:Y:S01]  /*1010*/  LDG.E R50, desc[UR4][R50.64] ;  /* 0x0000000432327981 */ /* 0x001f22000c1e1900 */
[----:B--2---:R-:W-:Y:S02]  /*1020*/  SEL R35, R16, RZ, !P6 ;  /* 0x000000ff10237207 */ /* 0x004fe40007000000 */
[----:B---3--:R-:W-:-:S05]  /*1030*/  SEL R38, R20, RZ, !P6 ;  /* 0x000000ff14267207 */ /* 0x008fca0007000000 */
[----:B------:R-:W-:Y:S02]  /*1040*/  FADD R38, R35, R38 ;  /* 0x0000002623267221 */ /* 0x000fe40000000000 */
[----:B------:R-:W0:Y:S01]  /*1050*/  LDC.64 R34, c[0x0][0x210] ;  /* 0x00008400ff227b82 */ /* 0x000e220000000a00 */
[----:B------:R-:W-:Y:S02]  /*1060*/  SEL R16, R17, RZ, !P6 ;  /* 0x000000ff11107207 */ /* 0x000fe40007000000 */
[----:B------:R-:W-:Y:S02]  /*1070*/  SEL R21, R21, RZ, !P6 ;  /* 0x000000ff15157207 */ /* 0x000fe40007000000 */
[----:B------:R-:W-:Y:S02]  /*1080*/  SEL R17, R18, RZ, !P6 ;  /* 0x000000ff12117207 */ /* 0x000fe40007000000 */
[----:B------:R-:W-:Y:S01]  /*1090*/  SEL R22, R22, RZ, !P6 ;  /* 0x000000ff16167207 */ /* 0x000fe20007000000 */
[----:B------:R-:W-:Y:S01]  /*10a0*/  FADD R39, R16, R21 ;  /* 0x0000001510277221 */ /* 0x000fe20000000000 */
[----:B------:R-:W-:-:S02]  /*10b0*/  SEL R16, R19, RZ, !P6 ;  /* 0x000000ff13107207 */ /* 0x000fc40007000000 */
[----:B------:R-:W-:Y:S01]  /*10c0*/  SEL R23, R23, RZ, !P6 ;  /* 0x000000ff17177207 */ /* 0x000fe20007000000 */
[----:B------:R-:W-:Y:S01]  /*10d0*/  FADD R48, R17, R22 ;  /* 0x0000001611307221 */ /* 0x000fe20000000000 */
[----:B------:R-:W-:Y:S02]  /*10e0*/  CS2R R18, SRZ ;  /* 0x0000000000127805 */ /* 0x000fe4000001ff00 */
[----:B------:R-:W-:Y:S01]  /*10f0*/  CS2R R20, SRZ ;  /* 0x0000000000147805 */ /* 0x000fe2000001ff00 */
[----:B------:R-:W-:Y:S01]  /*1100*/  FADD R49, R16, R23 ;  /* 0x0000001710317221 */ /* 0x000fe20000000000 */
[----:B------:R-:W-:Y:S02]  /*1110*/  CS2R R16, SRZ ;  /* 0x0000000000107805 */ /* 0x000fe4000001ff00 */
[----:B------:R-:W-:Y:S01]  /*1120*/  CS2R R22, SRZ ;  /* 0x0000000000167805 */ /* 0x000fe2000001ff00 */
[----:B0-----:R-:W-:-:S04]  /*1130*/  IMAD.WIDE R26, R2, 0x4, R34 ;  /* 0x00000004021a7825 */ /* 0x001fc800078e0222 */
[----:B------:R-:W-:Y:S01]  /*1140*/  IMAD.WIDE R34, R0, 0x4, R34 ;  /* 0x0000000400227825 */ /* 0x000fe200078e0222 */
[----:B------:R-:W2:Y:S04]  /*1150*/  @!P5 LDG.E.EL.128 R16, desc[UR4][R26.64] ;  /* 0x000000041a10d981 */ /* 0x000ea8000c2e1d00 */
[----:B------:R-:W3:Y:S01]  /*1160*/  @!P3 LDG.E.EL.128 R20, desc[UR4][R34.64] ;  /* 0x000000042214b981 */ /* 0x000ee2000c2e1d00 */
[----:B------:R-:W-:Y:S02]  /*1170*/  @P1 FSEL R7, R38, R24, !P6 ;  /* 0x0000001826071208 */ /* 0x000fe40007000000 */
[----:B------:R-:W-:Y:S02]  /*1180*/  @P1 FSEL R28, R39, R25, !P6 ;  /* 0x00000019271c1208 */ /* 0x000fe40007000000 */
[----:B------:R-:W-:-:S02]  /*1190*/  @P1 FSEL R12, R48, R32, !P6 ;  /* 0x00000020300c1208 */ /* 0x000fc40007000000 */
[----:B------:R-:W-:Y:S01]  /*11a0*/  @P1 FSEL R8, R49, R33, !P6 ;  /* 0x0000002131081208 */ /* 0x000fe20007000000 */
[----:B-1----:R-:W-:Y:S01]  /*11b0*/  IMAD.WIDE R4, R3, 0x4, R4 ;  /* 0x0000000403047825 */ /* 0x002fe200078e0204 */
[----:B--2---:R-:W-:Y:S02]  /*11c0*/  SEL R13, R16, RZ, !P5 ;  /* 0x000000ff100d7207 */ /* 0x004fe40006800000 */
[----:B------:R-:W-:Y:S02]  /*11d0*/  SEL R17, R17, RZ, !P5 ;  /* 0x000000ff11117207 */ /* 0x000fe40006800000 */
[----:B------:R-:W-:Y:S02]  /*11e0*/  SEL R15, R18, RZ, !P5 ;  /* 0x000000ff120f7207 */ /* 0x000fe40006800000 */
[----:B------:R-:W-:Y:S02]  /*11f0*/  SEL R19, R19, RZ, !P5 ;  /* 0x000000ff13137207 */ /* 0x000fe40006800000 */
[----:B---3--:R-:W-:-:S02]  /*1200*/  SEL R9, R20, RZ, !P3 ;  /* 0x000000ff14097207 */ /* 0x008fc40005800000 */
[----:B------:R-:W-:Y:S02]  /*1210*/  SEL R21, R21, RZ, !P3 ;  /* 0x000000ff15157207 */ /* 0x000fe40005800000 */
[----:B------:R-:W-:Y:S02]  /*1220*/  SEL R11, R22, RZ, !P3 ;  /* 0x000000ff160b7207 */ /* 0x000fe40005800000 */
[----:B------:R-:W-:Y:S01]  /*1230*/  SEL R23, R23, RZ, !P3 ;  /* 0x000000ff17177207 */ /* 0x000fe20005800000 */
[C---:B----4-:R-:W-:Y:S01]  /*1240*/  FADD R16, R50.reuse, R13 ;  /* 0x0000000d32107221 */ /* 0x050fe20000000000 */
[C---:B------:R-:W-:Y:S01]  /*1250*/  FADD R17, R50.reuse, R17 ;  /* 0x0000001132117221 */ /* 0x040fe20000000000 */
[C---:B------:R-:W-:Y:S01]  /*1260*/  FADD R18, R50.reuse, R15 ;  /* 0x0000000f32127221 */ /* 0x040fe20000000000 */
[C---:B------:R-:W-:Y:S01]  /*1270*/  FADD R19, R50.reuse, R19 ;  /* 0x0000001332137221 */ /* 0x040fe20000000000 */
[C---:B------:R-:W-:Y:S01]  /*1280*/  FADD R20, R50.reuse, R9 ;  /* 0x0000000932147221 */ /* 0x040fe20000000000 */
[C---:B------:R-:W-:Y:S01]  /*1290*/  FADD R21, R50.reuse, R21 ;  /* 0x0000001532157221 */ /* 0x040fe20000000000 */
[C---:B------:R-:W-:Y:S01]  /*12a0*/  FADD R22, R50.reuse, R11 ;  /* 0x0000000b32167221 */ /* 0x040fe20000000000 */
[----:B------:R-:W-:Y:S01]  /*12b0*/  FADD R23, R50, R23 ;  /* 0x0000001732177221 */ /* 0x000fe20000000000 */
[----:B------:R-:W-:-:S02]  /*12c0*/  @P5 FSEL R16, R46, R31, !P2 ;  /* 0x0000001f2e105208 */ /* 0x000fc40005000000 */
[----:B------:R-:W-:Y:S02]  /*12d0*/  @P5 FSEL R17, R45, R30, !P2 ;  /* 0x0000001e2d115208 */ /* 0x000fe40005000000 */
[----:B------:R-:W-:Y:S02]  /*12e0*/  @P5 FSEL R18, R44, R29, !P2 ;  /* 0x0000001d2c125208 */ /* 0x000fe40005000000 */
[----:B------:R-:W-:Y:S02]  /*12f0*/  @P5 FSEL R19, R47, R6, !P2 ;  /* 0x000000062f135208 */ /* 0x000fe40005000000 */
[----:B------:R-:W-:Y:S02]  /*1300*/  @P3 FSEL R20, R43, R7, !P0 ;  /* 0x000000072b143208 */ /* 0x000fe40004000000 */
[----:B------:R-:W-:Y:S02]  /*1310*/  @P3 FSEL R21, R42, R28, !P0 ;  /* 0x0000001c2a153208 */ /* 0x000fe40004000000 */
[----:B------:R-:W-:-:S02]  /*1320*/  @P3 FSEL R22, R41, R12, !P0 ;  /* 0x0000000c29163208 */ /* 0x000fc40004000000 */
[----:B------:R-:W-:Y:S01]  /*1330*/  @P3 FSEL R23, R40, R8, !P0 ;  /* 0x0000000828173208 */ /* 0x000fe20004000000 */
[----:B------:R-:W-:Y:S04]  /*1340*/  STG.E.128 desc[UR4][R4.64], R16 ;  /* 0x0000001004007986 */ /* 0x000fe8000c101d04 */
[----:B------:R-:W-:Y:S01]  /*1350*/  STG.E.128 desc[UR4][R4.64+0x800], R20 ;  /* 0x0008001404007986 */ /* 0x000fe2000c101d04 */
[----:B------:R-:W-:Y:S05]  /*1360*/  EXIT ;  /* 0x000000000000794d */ /* 0x000fea0003800000 */
.L_x_0:
[----:B------:R-:W-:-:S00]  /*1370*/  BRA `(.L_x_0) ;  /* 0xfffffffc00fc7947 */ /* 0x000fc0000383ffff */
[----:B------:R-:W-:-:S00]  /*1380*/  NOP ;  /* 0x0000000000007918 */ /* 0x000fc00000000000 */
[----:B------:R-:W-:-:S00]  /*1390*/  NOP ;  /* 0x0000000000007918 */ /* 0x000fc00000000000 */
[----:B------:R-:W-:-:S00]  /*13a0*/  NOP ;  /* 0x0000000000007918 */ /* 0x000fc00000000000 */
[----:B------:R-:W-:-:S00]  /*13b0*/  NOP ;  /* 0x0000000000007918 */ /* 0x000fc00000000000 */
[----:B------:R-:W-:-:S00]  /*13c0*/  NOP ;  /* 0x0000000000007918 */ /* 0x000fc00000000000 */
[----:B------:R-:W-:-:S00]  /*13d0*/  NOP ;  /* 0x0000000000007918 */ /* 0x000fc00000000000 */
[----:B------:R-:W-:-:S00]  /*13e0*/  NOP ;  /* 0x0000000000007918 */ /* 0x000fc00000000000 */
[----:B------:R-:W-:-:S00]  /*13f0*/  NOP ;  /* 0x0000000000007918 */ /* 0x000fc00000000000 */
.L_x_1:


//--------------------- .nv.constant0.triton_poi_fused_cat_84 --------------------------
	.section	.nv.constant0.triton_poi_fused_cat_84,"a",@progbits
	.sectionflags	@""
	.align	4
.nv.constant0.triton_poi_fused_cat_84:
	.zero		636
